//
// Generated by NVIDIA NVVM Compiler
//
// Compiler Build ID: CL-36424714
// Cuda compilation tools, release 13.0, V13.0.88
// Based on NVVM 20.0.0
//

.version 9.0
.target sm_100
.address_size 64

	// .globl	_Z10mysgemm_v4iiifPKfS0_fPf
// _ZZ10mysgemm_v4iiifPKfS0_fPfE2sa has been demoted
// _ZZ10mysgemm_v4iiifPKfS0_fPfE2sb has been demoted
// _ZZ14mysgemm_v4_anoiiifPfS_fS_E3sa4 has been demoted
// _ZZ14mysgemm_v4_anoiiifPfS_fS_E3sb4 has been demoted

.visible .entry _Z10mysgemm_v4iiifPKfS0_fPf(
	.param .u32 _Z10mysgemm_v4iiifPKfS0_fPf_param_0,
	.param .u32 _Z10mysgemm_v4iiifPKfS0_fPf_param_1,
	.param .u32 _Z10mysgemm_v4iiifPKfS0_fPf_param_2,
	.param .f32 _Z10mysgemm_v4iiifPKfS0_fPf_param_3,
	.param .u64 .ptr .align 1 _Z10mysgemm_v4iiifPKfS0_fPf_param_4,
	.param .u64 .ptr .align 1 _Z10mysgemm_v4iiifPKfS0_fPf_param_5,
	.param .f32 _Z10mysgemm_v4iiifPKfS0_fPf_param_6,
	.param .u64 .ptr .align 1 _Z10mysgemm_v4iiifPKfS0_fPf_param_7
)
.maxntid 1024
{
	.reg .pred 	%p<8>;
	.reg .b32 	%r<47>;
	.reg .b32 	%f<116>;
	.reg .b64 	%rd<13>;
	// demoted variable
	.shared .align 4 .b8 _ZZ10mysgemm_v4iiifPKfS0_fPfE2sa[4096];
	// demoted variable
	.shared .align 4 .b8 _ZZ10mysgemm_v4iiifPKfS0_fPfE2sb[4224];
	ld.param.u32 	%r22, [_Z10mysgemm_v4iiifPKfS0_fPf_param_0];
	ld.param.u32 	%r24, [_Z10mysgemm_v4iiifPKfS0_fPf_param_1];
	ld.param.u32 	%r23, [_Z10mysgemm_v4iiifPKfS0_fPf_param_2];
	ld.param.f32 	%f8, [_Z10mysgemm_v4iiifPKfS0_fPf_param_3];
	ld.param.u64 	%rd3, [_Z10mysgemm_v4iiifPKfS0_fPf_param_4];
	ld.param.u64 	%rd4, [_Z10mysgemm_v4iiifPKfS0_fPf_param_5];
	ld.param.f32 	%f9, [_Z10mysgemm_v4iiifPKfS0_fPf_param_6];
	ld.param.u64 	%rd5, [_Z10mysgemm_v4iiifPKfS0_fPf_param_7];
	mov.u32 	%r44, %tid.x;
	mov.u32 	%r42, %tid.y;
	mov.u32 	%r26, %ctaid.x;
	mov.u32 	%r27, %ntid.x;
	mad.lo.s32 	%r3, %r26, %r27, %r44;
	mov.u32 	%r28, %ctaid.y;
	mov.u32 	%r29, %ntid.y;
	mad.lo.s32 	%r30, %r28, %r29, %r42;
	setp.ge.s32 	%p1, %r3, %r22;
	setp.ge.s32 	%p2, %r30, %r24;
	or.pred  	%p3, %p1, %p2;
	@%p3 bra 	$L__BB0_9;
	setp.lt.s32 	%p4, %r23, 1;
	mov.f32 	%f115, 0f00000000;
	@%p4 bra 	$L__BB0_8;
	shl.b32 	%r32, %r42, 5;
	add.s32 	%r33, %r32, %r44;
	shl.b32 	%r34, %r33, 2;
	mov.u32 	%r35, _ZZ10mysgemm_v4iiifPKfS0_fPfE2sa;
	add.s32 	%r5, %r35, %r34;
	mad.lo.s32 	%r36, %r44, 33, %r42;
	shl.b32 	%r37, %r36, 2;
	mov.u32 	%r38, _ZZ10mysgemm_v4iiifPKfS0_fPfE2sb;
	add.s32 	%r6, %r38, %r37;
	shl.b32 	%r39, %r44, 2;
	add.s32 	%r7, %r35, %r39;
	shl.b32 	%r40, %r42, 2;
	add.s32 	%r8, %r38, %r40;
	mad.lo.s32 	%r45, %r23, %r30, %r44;
	mad.lo.s32 	%r43, %r42, %r22, %r3;
	shl.b32 	%r11, %r22, 5;
	cvta.to.global.u64 	%rd1, %rd3;
	cvta.to.global.u64 	%rd2, %rd4;
	mov.f32 	%f115, 0f00000000;
	mov.b32 	%r46, 0;
$L__BB0_3:
	setp.ge.s32 	%p5, %r42, %r23;
	mov.f32 	%f113, 0f00000000;
	@%p5 bra 	$L__BB0_5;
	mul.wide.s32 	%rd6, %r43, 4;
	add.s64 	%rd7, %rd1, %rd6;
	ld.global.f32 	%f113, [%rd7];
$L__BB0_5:
	st.shared.f32 	[%r5], %f113;
	setp.ge.s32 	%p6, %r44, %r23;
	mov.f32 	%f114, 0f00000000;
	@%p6 bra 	$L__BB0_7;
	mul.wide.u32 	%rd8, %r45, 4;
	add.s64 	%rd9, %rd2, %rd8;
	ld.global.f32 	%f114, [%rd9];
$L__BB0_7:
	st.shared.f32 	[%r6], %f114;
	bar.sync 	0;
	ld.shared.f32 	%f14, [%r7];
	ld.shared.f32 	%f15, [%r8];
	fma.rn.f32 	%f16, %f14, %f15, %f115;
	ld.shared.f32 	%f17, [%r7+128];
	ld.shared.f32 	%f18, [%r8+132];
	fma.rn.f32 	%f19, %f17, %f18, %f16;
	ld.shared.f32 	%f20, [%r7+256];
	ld.shared.f32 	%f21, [%r8+264];
	fma.rn.f32 	%f22, %f20, %f21, %f19;
	ld.shared.f32 	%f23, [%r7+384];
	ld.shared.f32 	%f24, [%r8+396];
	fma.rn.f32 	%f25, %f23, %f24, %f22;
	ld.shared.f32 	%f26, [%r7+512];
	ld.shared.f32 	%f27, [%r8+528];
	fma.rn.f32 	%f28, %f26, %f27, %f25;
	ld.shared.f32 	%f29, [%r7+640];
	ld.shared.f32 	%f30, [%r8+660];
	fma.rn.f32 	%f31, %f29, %f30, %f28;
	ld.shared.f32 	%f32, [%r7+768];
	ld.shared.f32 	%f33, [%r8+792];
	fma.rn.f32 	%f34, %f32, %f33, %f31;
	ld.shared.f32 	%f35, [%r7+896];
	ld.shared.f32 	%f36, [%r8+924];
	fma.rn.f32 	%f37, %f35, %f36, %f34;
	ld.shared.f32 	%f38, [%r7+1024];
	ld.shared.f32 	%f39, [%r8+1056];
	fma.rn.f32 	%f40, %f38, %f39, %f37;
	ld.shared.f32 	%f41, [%r7+1152];
	ld.shared.f32 	%f42, [%r8+1188];
	fma.rn.f32 	%f43, %f41, %f42, %f40;
	ld.shared.f32 	%f44, [%r7+1280];
	ld.shared.f32 	%f45, [%r8+1320];
	fma.rn.f32 	%f46, %f44, %f45, %f43;
	ld.shared.f32 	%f47, [%r7+1408];
	ld.shared.f32 	%f48, [%r8+1452];
	fma.rn.f32 	%f49, %f47, %f48, %f46;
	ld.shared.f32 	%f50, [%r7+1536];
	ld.shared.f32 	%f51, [%r8+1584];
	fma.rn.f32 	%f52, %f50, %f51, %f49;
	ld.shared.f32 	%f53, [%r7+1664];
	ld.shared.f32 	%f54, [%r8+1716];
	fma.rn.f32 	%f55, %f53, %f54, %f52;
	ld.shared.f32 	%f56, [%r7+1792];
	ld.shared.f32 	%f57, [%r8+1848];
	fma.rn.f32 	%f58, %f56, %f57, %f55;
	ld.shared.f32 	%f59, [%r7+1920];
	ld.shared.f32 	%f60, [%r8+1980];
	fma.rn.f32 	%f61, %f59, %f60, %f58;
	ld.shared.f32 	%f62, [%r7+2048];
	ld.shared.f32 	%f63, [%r8+2112];
	fma.rn.f32 	%f64, %f62, %f63, %f61;
	ld.shared.f32 	%f65, [%r7+2176];
	ld.shared.f32 	%f66, [%r8+2244];
	fma.rn.f32 	%f67, %f65, %f66, %f64;
	ld.shared.f32 	%f68, [%r7+2304];
	ld.shared.f32 	%f69, [%r8+2376];
	fma.rn.f32 	%f70, %f68, %f69, %f67;
	ld.shared.f32 	%f71, [%r7+2432];
	ld.shared.f32 	%f72, [%r8+2508];
	fma.rn.f32 	%f73, %f71, %f72, %f70;
	ld.shared.f32 	%f74, [%r7+2560];
	ld.shared.f32 	%f75, [%r8+2640];
	fma.rn.f32 	%f76, %f74, %f75, %f73;
	ld.shared.f32 	%f77, [%r7+2688];
	ld.shared.f32 	%f78, [%r8+2772];
	fma.rn.f32 	%f79, %f77, %f78, %f76;
	ld.shared.f32 	%f80, [%r7+2816];
	ld.shared.f32 	%f81, [%r8+2904];
	fma.rn.f32 	%f82, %f80, %f81, %f79;
	ld.shared.f32 	%f83, [%r7+2944];
	ld.shared.f32 	%f84, [%r8+3036];
	fma.rn.f32 	%f85, %f83, %f84, %f82;
	ld.shared.f32 	%f86, [%r7+3072];
	ld.shared.f32 	%f87, [%r8+3168];
	fma.rn.f32 	%f88, %f86, %f87, %f85;
	ld.shared.f32 	%f89, [%r7+3200];
	ld.shared.f32 	%f90, [%r8+3300];
	fma.rn.f32 	%f91, %f89, %f90, %f88;
	ld.shared.f32 	%f92, [%r7+3328];
	ld.shared.f32 	%f93, [%r8+3432];
	fma.rn.f32 	%f94, %f92, %f93, %f91;
	ld.shared.f32 	%f95, [%r7+3456];
	ld.shared.f32 	%f96, [%r8+3564];
	fma.rn.f32 	%f97, %f95, %f96, %f94;
	ld.shared.f32 	%f98, [%r7+3584];
	ld.shared.f32 	%f99, [%r8+3696];
	fma.rn.f32 	%f100, %f98, %f99, %f97;
	ld.shared.f32 	%f101, [%r7+3712];
	ld.shared.f32 	%f102, [%r8+3828];
	fma.rn.f32 	%f103, %f101, %f102, %f100;
	ld.shared.f32 	%f104, [%r7+3840];
	ld.shared.f32 	%f105, [%r8+3960];
	fma.rn.f32 	%f106, %f104, %f105, %f103;
	ld.shared.f32 	%f107, [%r7+3968];
	ld.shared.f32 	%f108, [%r8+4092];
	fma.rn.f32 	%f115, %f107, %f108, %f106;
	bar.sync 	0;
	add.s32 	%r46, %r46, 32;
	add.s32 	%r45, %r45, 32;
	add.s32 	%r44, %r44, 32;
	add.s32 	%r43, %r43, %r11;
	add.s32 	%r42, %r42, 32;
	setp.lt.s32 	%p7, %r46, %r23;
	@%p7 bra 	$L__BB0_3;
$L__BB0_8:
	mad.lo.s32 	%r41, %r30, %r22, %r3;
	cvta.to.global.u64 	%rd10, %rd5;
	mul.wide.s32 	%rd11, %r41, 4;
	add.s64 	%rd12, %rd10, %rd11;
	ld.global.f32 	%f109, [%rd12];
	mul.f32 	%f110, %f9, %f109;
	fma.rn.f32 	%f111, %f8, %f115, %f110;
	st.global.f32 	[%rd12], %f111;
$L__BB0_9:
	ret;

}
	// .globl	_Z14mysgemm_v4_anoiiifPfS_fS_
.visible .entry _Z14mysgemm_v4_anoiiifPfS_fS_(
	.param .u32 _Z14mysgemm_v4_anoiiifPfS_fS__param_0,
	.param .u32 _Z14mysgemm_v4_anoiiifPfS_fS__param_1,
	.param .u32 _Z14mysgemm_v4_anoiiifPfS_fS__param_2,
	.param .f32 _Z14mysgemm_v4_anoiiifPfS_fS__param_3,
	.param .u64 .ptr .align 1 _Z14mysgemm_v4_anoiiifPfS_fS__param_4,
	.param .u64 .ptr .align 1 _Z14mysgemm_v4_anoiiifPfS_fS__param_5,
	.param .f32 _Z14mysgemm_v4_anoiiifPfS_fS__param_6,
	.param .u64 .ptr .align 1 _Z14mysgemm_v4_anoiiifPfS_fS__param_7
)
.maxntid 1024
{
	.reg .pred 	%p<3>;
	.reg .b32 	%r<33>;
	.reg .b32 	%f<110>;
	.reg .b64 	%rd<27>;
	// demoted variable
	.shared .align 4 .b8 _ZZ14mysgemm_v4_anoiiifPfS_fS_E3sa4[4096];
	// demoted variable
	.shared .align 4 .b8 _ZZ14mysgemm_v4_anoiiifPfS_fS_E3sb4[4096];
	ld.param.u32 	%r12, [_Z14mysgemm_v4_anoiiifPfS_fS__param_0];
	ld.param.u32 	%r13, [_Z14mysgemm_v4_anoiiifPfS_fS__param_2];
	ld.param.f32 	%f4, [_Z14mysgemm_v4_anoiiifPfS_fS__param_3];
	ld.param.u64 	%rd8, [_Z14mysgemm_v4_anoiiifPfS_fS__param_4];
	ld.param.u64 	%rd9, [_Z14mysgemm_v4_anoiiifPfS_fS__param_5];
	ld.param.f32 	%f5, [_Z14mysgemm_v4_anoiiifPfS_fS__param_6];
	ld.param.u64 	%rd10, [_Z14mysgemm_v4_anoiiifPfS_fS__param_7];
	mov.u32 	%r1, %tid.x;
	mov.u32 	%r14, %ctaid.x;
	mov.u32 	%r15, %ctaid.y;
	and.b32  	%r2, %r1, 31;
	shr.u32 	%r3, %r1, 5;
	shl.b32 	%r4, %r14, 5;
	shl.b32 	%r5, %r15, 5;
	setp.lt.s32 	%p1, %r13, 1;
	mov.f32 	%f109, 0f00000000;
	@%p1 bra 	$L__BB1_3;
	mul.lo.s32 	%r17, %r13, %r5;
	mad.lo.s32 	%r18, %r12, %r3, %r2;
	and.b32  	%r19, %r1, 992;
	or.b32  	%r20, %r19, %r2;
	shl.b32 	%r21, %r20, 2;
	mov.u32 	%r22, _ZZ14mysgemm_v4_anoiiifPfS_fS_E3sa4;
	add.s32 	%r6, %r22, %r21;
	mad.lo.s32 	%r23, %r13, %r3, %r2;
	shl.b32 	%r24, %r2, 7;
	shl.b32 	%r25, %r3, 2;
	or.b32  	%r26, %r24, %r25;
	mov.u32 	%r27, _ZZ14mysgemm_v4_anoiiifPfS_fS_E3sb4;
	add.s32 	%r7, %r27, %r26;
	shl.b32 	%r28, %r12, 5;
	shl.b32 	%r29, %r2, 2;
	add.s32 	%r8, %r22, %r29;
	add.s32 	%r9, %r27, %r25;
	mul.wide.s32 	%rd11, %r4, 4;
	mul.wide.s32 	%rd12, %r18, 4;
	add.s64 	%rd13, %rd11, %rd12;
	cvta.to.global.u64 	%rd14, %rd8;
	add.s64 	%rd26, %rd14, %rd13;
	mul.wide.s32 	%rd2, %r28, 4;
	mul.wide.s32 	%rd15, %r17, 4;
	mul.wide.u32 	%rd16, %r23, 4;
	add.s64 	%rd17, %rd15, %rd16;
	cvta.to.global.u64 	%rd18, %rd9;
	add.s64 	%rd25, %rd18, %rd17;
	mov.f32 	%f109, 0f00000000;
	mov.b32 	%r32, 0;
$L__BB1_2:
	ld.global.f32 	%f8, [%rd26];
	st.shared.f32 	[%r6], %f8;
	ld.global.f32 	%f9, [%rd25];
	st.shared.f32 	[%r7], %f9;
	bar.sync 	0;
	ld.shared.f32 	%f10, [%r8];
	ld.shared.f32 	%f11, [%r9];
	fma.rn.f32 	%f12, %f10, %f11, %f109;
	ld.shared.f32 	%f13, [%r8+128];
	ld.shared.f32 	%f14, [%r9+128];
	fma.rn.f32 	%f15, %f13, %f14, %f12;
	ld.shared.f32 	%f16, [%r8+256];
	ld.shared.f32 	%f17, [%r9+256];
	fma.rn.f32 	%f18, %f16, %f17, %f15;
	ld.shared.f32 	%f19, [%r8+384];
	ld.shared.f32 	%f20, [%r9+384];
	fma.rn.f32 	%f21, %f19, %f20, %f18;
	ld.shared.f32 	%f22, [%r8+512];
	ld.shared.f32 	%f23, [%r9+512];
	fma.rn.f32 	%f24, %f22, %f23, %f21;
	ld.shared.f32 	%f25, [%r8+640];
	ld.shared.f32 	%f26, [%r9+640];
	fma.rn.f32 	%f27, %f25, %f26, %f24;
	ld.shared.f32 	%f28, [%r8+768];
	ld.shared.f32 	%f29, [%r9+768];
	fma.rn.f32 	%f30, %f28, %f29, %f27;
	ld.shared.f32 	%f31, [%r8+896];
	ld.shared.f32 	%f32, [%r9+896];
	fma.rn.f32 	%f33, %f31, %f32, %f30;
	ld.shared.f32 	%f34, [%r8+1024];
	ld.shared.f32 	%f35, [%r9+1024];
	fma.rn.f32 	%f36, %f34, %f35, %f33;
	ld.shared.f32 	%f37, [%r8+1152];
	ld.shared.f32 	%f38, [%r9+1152];
	fma.rn.f32 	%f39, %f37, %f38, %f36;
	ld.shared.f32 	%f40, [%r8+1280];
	ld.shared.f32 	%f41, [%r9+1280];
	fma.rn.f32 	%f42, %f40, %f41, %f39;
	ld.shared.f32 	%f43, [%r8+1408];
	ld.shared.f32 	%f44, [%r9+1408];
	fma.rn.f32 	%f45, %f43, %f44, %f42;
	ld.shared.f32 	%f46, [%r8+1536];
	ld.shared.f32 	%f47, [%r9+1536];
	fma.rn.f32 	%f48, %f46, %f47, %f45;
	ld.shared.f32 	%f49, [%r8+1664];
	ld.shared.f32 	%f50, [%r9+1664];
	fma.rn.f32 	%f51, %f49, %f50, %f48;
	ld.shared.f32 	%f52, [%r8+1792];
	ld.shared.f32 	%f53, [%r9+1792];
	fma.rn.f32 	%f54, %f52, %f53, %f51;
	ld.shared.f32 	%f55, [%r8+1920];
	ld.shared.f32 	%f56, [%r9+1920];
	fma.rn.f32 	%f57, %f55, %f56, %f54;
	ld.shared.f32 	%f58, [%r8+2048];
	ld.shared.f32 	%f59, [%r9+2048];
	fma.rn.f32 	%f60, %f58, %f59, %f57;
	ld.shared.f32 	%f61, [%r8+2176];
	ld.shared.f32 	%f62, [%r9+2176];
	fma.rn.f32 	%f63, %f61, %f62, %f60;
	ld.shared.f32 	%f64, [%r8+2304];
	ld.shared.f32 	%f65, [%r9+2304];
	fma.rn.f32 	%f66, %f64, %f65, %f63;
	ld.shared.f32 	%f67, [%r8+2432];
	ld.shared.f32 	%f68, [%r9+2432];
	fma.rn.f32 	%f69, %f67, %f68, %f66;
	ld.shared.f32 	%f70, [%r8+2560];
	ld.shared.f32 	%f71, [%r9+2560];
	fma.rn.f32 	%f72, %f70, %f71, %f69;
	ld.shared.f32 	%f73, [%r8+2688];
	ld.shared.f32 	%f74, [%r9+2688];
	fma.rn.f32 	%f75, %f73, %f74, %f72;
	ld.shared.f32 	%f76, [%r8+2816];
	ld.shared.f32 	%f77, [%r9+2816];
	fma.rn.f32 	%f78, %f76, %f77, %f75;
	ld.shared.f32 	%f79, [%r8+2944];
	ld.shared.f32 	%f80, [%r9+2944];
	fma.rn.f32 	%f81, %f79, %f80, %f78;
	ld.shared.f32 	%f82, [%r8+3072];
	ld.shared.f32 	%f83, [%r9+3072];
	fma.rn.f32 	%f84, %f82, %f83, %f81;
	ld.shared.f32 	%f85, [%r8+3200];
	ld.shared.f32 	%f86, [%r9+3200];
	fma.rn.f32 	%f87, %f85, %f86, %f84;
	ld.shared.f32 	%f88, [%r8+3328];
	ld.shared.f32 	%f89, [%r9+3328];
	fma.rn.f32 	%f90, %f88, %f89, %f87;
	ld.shared.f32 	%f91, [%r8+3456];
	ld.shared.f32 	%f92, [%r9+3456];
	fma.rn.f32 	%f93, %f91, %f92, %f90;
	ld.shared.f32 	%f94, [%r8+3584];
	ld.shared.f32 	%f95, [%r9+3584];
	fma.rn.f32 	%f96, %f94, %f95, %f93;
	ld.shared.f32 	%f97, [%r8+3712];
	ld.shared.f32 	%f98, [%r9+3712];
	fma.rn.f32 	%f99, %f97, %f98, %f96;
	ld.shared.f32 	%f100, [%r8+3840];
	ld.shared.f32 	%f101, [%r9+3840];
	fma.rn.f32 	%f102, %f100, %f101, %f99;
	ld.shared.f32 	%f103, [%r8+3968];
	ld.shared.f32 	%f104, [%r9+3968];
	fma.rn.f32 	%f109, %f103, %f104, %f102;
	bar.sync 	0;
	add.s32 	%r32, %r32, 32;
	add.s64 	%rd26, %rd26, %rd2;
	add.s64 	%rd25, %rd25, 128;
	setp.lt.s32 	%p2, %r32, %r13;
	@%p2 bra 	$L__BB1_2;
$L__BB1_3:
	mad.lo.s32 	%r30, %r12, %r5, %r4;
	cvt.s64.s32 	%rd19, %r30;
	cvta.to.global.u64 	%rd20, %rd10;
	mad.lo.s32 	%r31, %r12, %r3, %r2;
	cvt.s64.s32 	%rd21, %r31;
	add.s64 	%rd22, %rd19, %rd21;
	shl.b64 	%rd23, %rd22, 2;
	add.s64 	%rd24, %rd20, %rd23;
	ld.global.f32 	%f105, [%rd24];
	mul.f32 	%f106, %f5, %f105;
	fma.rn.f32 	%f107, %f4, %f109, %f106;
	st.global.f32 	[%rd24], %f107;
	ret;

}


// ===== COMPILED SASS (sm_100) =====

	.target	sm_100

	.elftype	@"ET_EXEC"


//--------------------- .note.nv.tkinfo           --------------------------
	.section	.note.nv.tkinfo,"",@"SHT_NOTE"
	.sectionflags	@"SHF_NOTE_NV_TKINFO"
	.tkinfo
        /*0018*/ 	.word	0x00000002
        /*0030*/ 	.string	""
        /*0030*/ 	.string	"ptxas"
        /*0030*/ 	.string	"Cuda compilation tools, release 13.0, V13.0.88"
        /*0030*/ 	.string	"Build cuda_13.0.r13.0/compiler.36424714_0"
        /*0030*/ 	.string	"-arch sm_100 -m 64 "



//--------------------- .note.nv.cuinfo           --------------------------
	.section	.note.nv.cuinfo,"",@"SHT_NOTE"
	.sectionflags	@"SHF_NOTE_NV_CUINFO"
        /*0018*/ 	.short	0x0002
        /*001a*/ 	.short	0x0064
        /*001c*/ 	.short	0x0082
	.zero		2


//--------------------- .nv.info                  --------------------------
	.section	.nv.info,"",@"SHT_CUDA_INFO"
	.align	4


	//----- nvinfo : EIATTR_REGCOUNT
	.align		4
        /*0000*/ 	.byte	0x04, 0x2f
        /*0002*/ 	.short	(.L_1 - .L_0)
	.align		4
.L_0:
        /*0004*/ 	.word	index@(_Z10mysgemm_v4iiifPKfS0_fPf)
        /*0008*/ 	.word	0x0000001f


	//----- nvinfo : EIATTR_FRAME_SIZE
	.align		4
.L_1:
        /*000c*/ 	.byte	0x04, 0x11
        /*000e*/ 	.short	(.L_3 - .L_2)
	.align		4
.L_2:
        /*0010*/ 	.word	index@(_Z10mysgemm_v4iiifPKfS0_fPf)
        /*0014*/ 	.word	0x00000000


	//----- nvinfo : EIATTR_REGCOUNT
	.align		4
.L_3:
        /*0018*/ 	.byte	0x04, 0x2f
        /*001a*/ 	.short	(.L_5 - .L_4)
	.align		4
.L_4:
        /*001c*/ 	.word	index@(_Z14mysgemm_v4_anoiiifPfS_fS_)
        /*0020*/ 	.word	0x0000001e


	//----- nvinfo : EIATTR_FRAME_SIZE
	.align		4
.L_5:
        /*0024*/ 	.byte	0x04, 0x11
        /*0026*/ 	.short	(.L_7 - .L_6)
	.align		4
.L_6:
        /*0028*/ 	.word	index@(_Z14mysgemm_v4_anoiiifPfS_fS_)
        /*002c*/ 	.word	0x00000000


	//----- nvinfo : EIATTR_MIN_STACK_SIZE
	.align		4
.L_7:
        /*0030*/ 	.byte	0x04, 0x12
        /*0032*/ 	.short	(.L_9 - .L_8)
	.align		4
.L_8:
        /*0034*/ 	.word	index@(_Z14mysgemm_v4_anoiiifPfS_fS_)
        /*0038*/ 	.word	0x00000000


	//----- nvinfo : EIATTR_MIN_STACK_SIZE
	.align		4
.L_9:
        /*003c*/ 	.byte	0x04, 0x12
        /*003e*/ 	.short	(.L_11 - .L_10)
	.align		4
.L_10:
        /*0040*/ 	.word	index@(_Z10mysgemm_v4iiifPKfS0_fPf)
        /*0044*/ 	.word	0x00000000
.L_11:


//--------------------- .nv.compat                --------------------------
	.section	.nv.compat,"",@"SHT_CUDA_COMPAT_INFO"
	.align	4
        /*0000*/ 	.byte	0x02, 0x09, 0x00, 0x00, 0x02, 0x02, 0x01, 0x00, 0x02, 0x05, 0x05, 0x00, 0x03, 0x07, 0x01, 0x01
        /*0010*/ 	.byte	0x02, 0x03, 0x00, 0x00, 0x02, 0x06, 0x01, 0x00, 0x04, 0x0b, 0x08, 0x00, 0x09, 0x00, 0x00, 0x00
        /*0020*/ 	.byte	0x00, 0x00, 0x00, 0x00


//--------------------- .nv.info._Z14mysgemm_v4_anoiiifPfS_fS_ --------------------------
	.section	.nv.info._Z14mysgemm_v4_anoiiifPfS_fS_,"",@"SHT_CUDA_INFO"
	.sectionflags	@""
	.align	4


	//----- nvinfo : EIATTR_CUDA_API_VERSION
	.align		4
        /*0000*/ 	.byte	0x04, 0x37
        /*0002*/ 	.short	(.L_13 - .L_12)
.L_12:
        /*0004*/ 	.word	0x00000082


	//----- nvinfo : EIATTR_KPARAM_INFO
	.align		4
.L_13:
        /*0008*/ 	.byte	0x04, 0x17
        /*000a*/ 	.short	(.L_15 - .L_14)
.L_14:
        /*000c*/ 	.word	0x00000000
        /*0010*/ 	.short	0x0007
        /*0012*/ 	.short	0x0028
        /*0014*/ 	.byte	0x00, 0xf5, 0x21, 0x00


	//----- nvinfo : EIATTR_KPARAM_INFO
	.align		4
.L_15:
        /*0018*/ 	.byte	0x04, 0x17
        /*001a*/ 	.short	(.L_17 - .L_16)
.L_16:
        /*001c*/ 	.word	0x00000000
        /*0020*/ 	.short	0x0006
        /*0022*/ 	.short	0x0020
        /*0024*/ 	.byte	0x00, 0xf0, 0x11, 0x00


	//----- nvinfo : EIATTR_KPARAM_INFO
	.align		4
.L_17:
        /*0028*/ 	.byte	0x04, 0x17
        /*002a*/ 	.short	(.L_19 - .L_18)
.L_18:
        /*002c*/ 	.word	0x00000000
        /*0030*/ 	.short	0x0005
        /*0032*/ 	.short	0x0018
        /*0034*/ 	.byte	0x00, 0xf5, 0x21, 0x00


	//----- nvinfo : EIATTR_KPARAM_INFO
	.align		4
.L_19:
        /*0038*/ 	.byte	0x04, 0x17
        /*003a*/ 	.short	(.L_21 - .L_20)
.L_20:
        /*003c*/ 	.word	0x00000000
        /*0040*/ 	.short	0x0004
        /*0042*/ 	.short	0x0010
        /*0044*/ 	.byte	0x00, 0xf5, 0x21, 0x00


	//----- nvinfo : EIATTR_KPARAM_INFO
	.align		4
.L_21:
        /*0048*/ 	.byte	0x04, 0x17
        /*004a*/ 	.short	(.L_23 - .L_22)
.L_22:
        /*004c*/ 	.word	0x00000000
        /*0050*/ 	.short	0x0003
        /*0052*/ 	.short	0x000c
        /*0054*/ 	.byte	0x00, 0xf0, 0x11, 0x00


	//----- nvinfo : EIATTR_KPARAM_INFO
	.align		4
.L_23:
        /*0058*/ 	.byte	0x04, 0x17
        /*005a*/ 	.short	(.L_25 - .L_24)
.L_24:
        /*005c*/ 	.word	0x00000000
        /*0060*/ 	.short	0x0002
        /*0062*/ 	.short	0x0008
        /*0064*/ 	.byte	0x00, 0xf0, 0x11, 0x00


	//----- nvinfo : EIATTR_KPARAM_INFO
	.align		4
.L_25:
        /*0068*/ 	.byte	0x04, 0x17
        /*006a*/ 	.short	(.L_27 - .L_26)
.L_26:
        /*006c*/ 	.word	0x00000000
        /*0070*/ 	.short	0x0001
        /*0072*/ 	.short	0x0004
        /*0074*/ 	.byte	0x00, 0xf0, 0x11, 0x00


	//----- nvinfo : EIATTR_KPARAM_INFO
	.align		4
.L_27:
        /*0078*/ 	.byte	0x04, 0x17
        /*007a*/ 	.short	(.L_29 - .L_28)
.L_28:
        /*007c*/ 	.word	0x00000000
        /*0080*/ 	.short	0x0000
        /*0082*/ 	.short	0x0000
        /*0084*/ 	.byte	0x00, 0xf0, 0x11, 0x00


	//----- nvinfo : EIATTR_SPARSE_MMA_MASK
	.align		4
.L_29:
        /*0088*/ 	.byte	0x03, 0x50
        /*008a*/ 	.short	0x0000


	//----- nvinfo : EIATTR_MAXREG_COUNT
	.align		4
        /*008c*/ 	.byte	0x03, 0x1b
        /*008e*/ 	.short	0x0040


	//----- nvinfo : EIATTR_NUM_BARRIERS
	.align		4
        /*0090*/ 	.byte	0x02, 0x4c
        /*0092*/ 	.byte	0x01
	.zero		1


	//----- nvinfo : EIATTR_MERCURY_ISA_VERSION
	.align		4
        /*0094*/ 	.byte	0x03, 0x5f
        /*0096*/ 	.short	0x0101


	//----- nvinfo : EIATTR_VRC_CTA_INIT_COUNT
	.align		4
        /*0098*/ 	.byte	0x02, 0x4a
	.zero		1
	.zero		1


	//----- nvinfo : EIATTR_EXIT_INSTR_OFFSETS
	.align		4
        /*009c*/ 	.byte	0x04, 0x1c
        /*009e*/ 	.short	(.L_31 - .L_30)


	//   ....[0]....
.L_30:
        /*00a0*/ 	.word	0x00000a60


	//----- nvinfo : EIATTR_MAX_THREADS
	.align		4
.L_31:
        /*00a4*/ 	.byte	0x04, 0x05
        /*00a6*/ 	.short	(.L_33 - .L_32)
.L_32:
        /*00a8*/ 	.word	0x00000400
        /*00ac*/ 	.word	0x00000001
        /*00b0*/ 	.word	0x00000001


	//----- nvinfo : EIATTR_CBANK_PARAM_SIZE
	.align		4
.L_33:
        /*00b4*/ 	.byte	0x03, 0x19
        /*00b6*/ 	.short	0x0030


	//----- nvinfo : EIATTR_PARAM_CBANK
	.align		4
        /*00b8*/ 	.byte	0x04, 0x0a
        /*00ba*/ 	.short	(.L_35 - .L_34)
	.align		4
.L_34:
        /*00bc*/ 	.word	index@(.nv.constant0._Z14mysgemm_v4_anoiiifPfS_fS_)
        /*00c0*/ 	.short	0x0380
        /*00c2*/ 	.short	0x0030


	//----- nvinfo : EIATTR_SW_WAR
	.align		4
.L_35:
        /*00c4*/ 	.byte	0x04, 0x36
        /*00c6*/ 	.short	(.L_37 - .L_36)
.L_36:
        /*00c8*/ 	.word	0x00000008
.L_37:


//--------------------- .nv.info._Z10mysgemm_v4iiifPKfS0_fPf --------------------------
	.section	.nv.info._Z10mysgemm_v4iiifPKfS0_fPf,"",@"SHT_CUDA_INFO"
	.sectionflags	@""
	.align	4


	//----- nvinfo : EIATTR_CUDA_API_VERSION
	.align		4
        /*0000*/ 	.byte	0x04, 0x37
        /*0002*/ 	.short	(.L_39 - .L_38)
.L_38:
        /*0004*/ 	.word	0x00000082


	//----- nvinfo : EIATTR_KPARAM_INFO
	.align		4
.L_39:
        /*0008*/ 	.byte	0x04, 0x17
        /*000a*/ 	.short	(.L_41 - .L_40)
.L_40:
        /*000c*/ 	.word	0x00000000
        /*0010*/ 	.short	0x0007
        /*0012*/ 	.short	0x0028
        /*0014*/ 	.byte	0x00, 0xf5, 0x21, 0x00


	//----- nvinfo : EIATTR_KPARAM_INFO
	.align		4
.L_41:
        /*0018*/ 	.byte	0x04, 0x17
        /*001a*/ 	.short	(.L_43 - .L_42)
.L_42:
        /*001c*/ 	.word	0x00000000
        /*0020*/ 	.short	0x0006
        /*0022*/ 	.short	0x0020
        /*0024*/ 	.byte	0x00, 0xf0, 0x11, 0x00


	//----- nvinfo : EIATTR_KPARAM_INFO
	.align		4
.L_43:
        /*0028*/ 	.byte	0x04, 0x17
        /*002a*/ 	.short	(.L_45 - .L_44)
.L_44:
        /*002c*/ 	.word	0x00000000
        /*0030*/ 	.short	0x0005
        /*0032*/ 	.short	0x0018
        /*0034*/ 	.byte	0x00, 0xf5, 0x21, 0x00


	//----- nvinfo : EIATTR_KPARAM_INFO
	.align		4
.L_45:
        /*0038*/ 	.byte	0x04, 0x17
        /*003a*/ 	.short	(.L_47 - .L_46)
.L_46:
        /*003c*/ 	.word	0x00000000
        /*0040*/ 	.short	0x0004
        /*0042*/ 	.short	0x0010
        /*0044*/ 	.byte	0x00, 0xf5, 0x21, 0x00


	//----- nvinfo : EIATTR_KPARAM_INFO
	.align		4
.L_47:
        /*0048*/ 	.byte	0x04, 0x17
        /*004a*/ 	.short	(.L_49 - .L_48)
.L_48:
        /*004c*/ 	.word	0x00000000
        /*0050*/ 	.short	0x0003
        /*0052*/ 	.short	0x000c
        /*0054*/ 	.byte	0x00, 0xf0, 0x11, 0x00


	//----- nvinfo : EIATTR_KPARAM_INFO
	.align		4
.L_49:
        /*0058*/ 	.byte	0x04, 0x17
        /*005a*/ 	.short	(.L_51 - .L_50)
.L_50:
        /*005c*/ 	.word	0x00000000
        /*0060*/ 	.short	0x0002
        /*0062*/ 	.short	0x0008
        /*0064*/ 	.byte	0x00, 0xf0, 0x11, 0x00


	//----- nvinfo : EIATTR_KPARAM_INFO
	.align		4
.L_51:
        /*0068*/ 	.byte	0x04, 0x17
        /*006a*/ 	.short	(.L_53 - .L_52)
.L_52:
        /*006c*/ 	.word	0x00000000
        /*0070*/ 	.short	0x0001
        /*0072*/ 	.short	0x0004
        /*0074*/ 	.byte	0x00, 0xf0, 0x11, 0x00


	//----- nvinfo : EIATTR_KPARAM_INFO
	.align		4
.L_53:
        /*0078*/ 	.byte	0x04, 0x17
        /*007a*/ 	.short	(.L_55 - .L_54)
.L_54:
        /*007c*/ 	.word	0x00000000
        /*0080*/ 	.short	0x0000
        /*0082*/ 	.short	0x0000
        /*0084*/ 	.byte	0x00, 0xf0, 0x11, 0x00


	//----- nvinfo : EIATTR_SPARSE_MMA_MASK
	.align		4
.L_55:
        /*0088*/ 	.byte	0x03, 0x50
        /*008a*/ 	.short	0x0000


	//----- nvinfo : EIATTR_MAXREG_COUNT
	.align		4
        /*008c*/ 	.byte	0x03, 0x1b
        /*008e*/ 	.short	0x0040


	//----- nvinfo : EIATTR_NUM_BARRIERS
	.align		4
        /*0090*/ 	.byte	0x02, 0x4c
        /*0092*/ 	.byte	0x01
	.zero		1


	//----- nvinfo : EIATTR_MERCURY_ISA_VERSION
	.align		4
        /*0094*/ 	.byte	0x03, 0x5f
        /*0096*/ 	.short	0x0101


	//----- nvinfo : EIATTR_VRC_CTA_INIT_COUNT
	.align		4
        /*0098*/ 	.byte	0x02, 0x4a
	.zero		1
	.zero		1


	//----- nvinfo : EIATTR_EXIT_INSTR_OFFSETS
	.align		4
        /*009c*/ 	.byte	0x04, 0x1c
        /*009e*/ 	.short	(.L_57 - .L_56)


	//   ....[0]....
.L_56:
        /*00a0*/ 	.word	0x000000d0


	//   ....[1]....
        /*00a4*/ 	.word	0x00000a30


	//----- nvinfo : EIATTR_MAX_THREADS
	.align		4
.L_57:
        /*00a8*/ 	.byte	0x04, 0x05
        /*00aa*/ 	.short	(.L_59 - .L_58)
.L_58:
        /*00ac*/ 	.word	0x00000400
        /*00b0*/ 	.word	0x00000001
        /*00b4*/ 	.word	0x00000001


	//----- nvinfo : EIATTR_CBANK_PARAM_SIZE
	.align		4
.L_59:
        /*00b8*/ 	.byte	0x03, 0x19
        /*00ba*/ 	.short	0x0030


	//----- nvinfo : EIATTR_PARAM_CBANK
	.align		4
        /*00bc*/ 	.byte	0x04, 0x0a
        /*00be*/ 	.short	(.L_61 - .L_60)
	.align		4
.L_60:
        /*00c0*/ 	.word	index@(.nv.constant0._Z10mysgemm_v4iiifPKfS0_fPf)
        /*00c4*/ 	.short	0x0380
        /*00c6*/ 	.short	0x0030


	//----- nvinfo : EIATTR_SW_WAR
	.align		4
.L_61:
        /*00c8*/ 	.byte	0x04, 0x36
        /*00ca*/ 	.short	(.L_63 - .L_62)
.L_62:
        /*00cc*/ 	.word	0x00000008
.L_63:


//--------------------- .nv.callgraph             --------------------------
	.section	.nv.callgraph,"",@"SHT_CUDA_CALLGRAPH"
	.align	4
	.sectionentsize	8
	.align		4
        /*0000*/ 	.word	0x00000000
	.align		4
        /*0004*/ 	.word	0xffffffff
	.align		4
        /*0008*/ 	.word	0x00000000
	.align		4
        /*000c*/ 	.word	0xfffffffe
	.align		4
        /*0010*/ 	.word	0x00000000
	.align		4
        /*0014*/ 	.word	0xfffffffd
	.align		4
        /*0018*/ 	.word	0x00000000
	.align		4
        /*001c*/ 	.word	0xfffffffc


//--------------------- .text._Z14mysgemm_v4_anoiiifPfS_fS_ --------------------------
	.section	.text._Z14mysgemm_v4_anoiiifPfS_fS_,"ax",@progbits
	.align	128
        .global         _Z14mysgemm_v4_anoiiifPfS_fS_
        .type           _Z14mysgemm_v4_anoiiifPfS_fS_,@function
        .size           _Z14mysgemm_v4_anoiiifPfS_fS_,(.L_x_6 - _Z14mysgemm_v4_anoiiifPfS_fS_)
        .other          _Z14mysgemm_v4_anoiiifPfS_fS_,@"STO_CUDA_ENTRY STV_DEFAULT"
_Z14mysgemm_v4_anoiiifPfS_fS_:
.text._Z14mysgemm_v4_anoiiifPfS_fS_:
[----:B------:R-:W-:Y:S08]  /*0000*/  LDC R1, c[0x0][0x37c] ;  /* 0x0000df00ff017b82 */ /* 0x000ff00000000800 */
[----:B------:R-:W0:Y:S01]  /*0010*/  LDC R0, c[0x0][0x388] ;  /* 0x0000e200ff007b82 */ /* 0x000e220000000800 */
[----:B------:R-:W1:Y:S01]  /*0020*/  S2R R7, SR_CTAID.X ;  /* 0x0000000000077919 */ /* 0x000e620000002500 */
[----:B------:R-:W2:Y:S01]  /*0030*/  LDCU.64 UR8, c[0x0][0x358] ;  /* 0x00006b00ff0877ac */ /* 0x000ea20008000a00 */
[----:B------:R-:W-:Y:S01]  /*0040*/  HFMA2 R15, -RZ, RZ, 0, 0 ;  /* 0x00000000ff0f7431 */ /* 0x000fe200000001ff */
[----:B------:R-:W3:Y:S04]  /*0050*/  S2R R14, SR_TID.X ;  /* 0x00000000000e7919 */ /* 0x000ee80000002100 */
[----:B------:R-:W4:Y:S08]  /*0060*/  S2UR UR5, SR_CTAID.Y ;  /* 0x00000000000579c3 */ /* 0x000f300000002600 */
[----:B------:R-:W2:Y:S01]  /*0070*/  LDC R4, c[0x0][0x380] ;  /* 0x0000e000ff047b82 */ /* 0x000ea20000000800 */
[----:B0-----:R-:W-:Y:S01]  /*0080*/  ISETP.GE.AND P0, PT, R0, 0x1, PT ;  /* 0x000000010000780c */ /* 0x001fe20003f06270 */
[----:B----4-:R-:W-:Y:S01]  /*0090*/  USHF.L.U32 UR5, UR5, 0x5, URZ ;  /* 0x0000000505057899 */ /* 0x010fe200080006ff */
[----:B-1----:R-:W-:-:S02]  /*00a0*/  SHF.L.U32 R7, R7, 0x5, RZ ;  /* 0x0000000507077819 */ /* 0x002fc400000006ff */
[----:B---3--:R-:W-:Y:S02]  /*00b0*/  LOP3.LUT R9, R14, 0x1f, RZ, 0xc0, !PT ;  /* 0x0000001f0e097812 */ /* 0x008fe400078ec0ff */
[----:B------:R-:W-:-:S07]  /*00c0*/  SHF.R.U32.HI R6, RZ, 0x5, R14 ;  /* 0x00000005ff067819 */ /* 0x000fce000001160e */
[----:B------:R-:W-:Y:S05]  /*00d0*/  @!P0 BRA `(.L_x_0) ;  /* 0x0000000800288947 */ /* 0x000fea0003800000 */
[----:B------:R-:W0:Y:S01]  /*00e0*/  LDC R13, c[0x0][0x380] ;  /* 0x0000e000ff0d7b82 */ /* 0x000e220000000800 */
[----:B------:R-:W1:Y:S01]  /*00f0*/  LDCU.128 UR12, c[0x0][0x390] ;  /* 0x00007200ff0c77ac */ /* 0x000e620008000c00 */
[----:B------:R-:W-:Y:S01]  /*0100*/  IMAD R2, R6, R0, R9 ;  /* 0x0000000006027224 */ /* 0x000fe200078e0209 */
[----:B------:R-:W-:Y:S01]  /*0110*/  SHF.L.U32 R12, R9, 0x7, RZ ;  /* 0x00000007090c7819 */ /* 0x000fe200000006ff */
[----:B------:R-:W-:Y:S01]  /*0120*/  IMAD R11, R0, UR5, RZ ;  /* 0x00000005000b7c24 */ /* 0x000fe2000f8e02ff */
[----:B------:R-:W-:Y:S01]  /*0130*/  UMOV UR4, 0x400 ;  /* 0x0000040000047882 */ /* 0x000fe20000000000 */
[----:B------:R-:W-:Y:S01]  /*0140*/  IMAD.WIDE.U32 R2, R2, 0x4, RZ ;  /* 0x0000000402027825 */ /* 0x000fe200078e00ff */
[----:B------:R-:W-:Y:S01]  /*0150*/  UIADD3 UR6, UPT, UPT, UR4, 0x1000, URZ ;  /* 0x0000100004067890 */ /* 0x000fe2000fffe0ff */
[----:B------:R-:W3:Y:S01]  /*0160*/  S2UR UR7, SR_CgaCtaId ;  /* 0x00000000000779c3 */ /* 0x000ee20000008800 */
[----:B------:R-:W-:Y:S01]  /*0170*/  MOV R15, RZ ;  /* 0x000000ff000f7202 */ /* 0x000fe20000000f00 */
[----:B------:R-:W-:-:S03]  /*0180*/  IMAD.WIDE R10, R11, 0x4, R2 ;  /* 0x000000040b0a7825 */ /* 0x000fc600078e0202 */
[----:B-1----:R-:W-:Y:S01]  /*0190*/  IADD3 R10, P0, PT, R10, UR14, RZ ;  /* 0x0000000e0a0a7c10 */ /* 0x002fe2000ff1e0ff */
[----:B0-----:R-:W-:Y:S01]  /*01a0*/  IMAD R5, R6, R13, R9 ;  /* 0x0000000d06057224 */ /* 0x001fe200078e0209 */
[----:B------:R-:W-:-:S03]  /*01b0*/  SHF.L.U32 R13, R13, 0x5, RZ ;  /* 0x000000050d0d7819 */ /* 0x000fc600000006ff */
[----:B------:R-:W-:Y:S01]  /*01c0*/  IMAD.WIDE R2, R5, 0x4, RZ ;  /* 0x0000000405027825 */ /* 0x000fe200078e02ff */
[----:B------:R-:W-:Y:S01]  /*01d0*/  LOP3.LUT R5, R14, 0x3e0, RZ, 0xc0, !PT ;  /* 0x000003e00e057812 */ /* 0x000fe200078ec0ff */
[----:B---3--:R-:W-:-:S03]  /*01e0*/  ULEA UR4, UR7, UR4, 0x18 ;  /* 0x0000000407047291 */ /* 0x008fc6000f8ec0ff */
[----:B------:R-:W-:Y:S01]  /*01f0*/  LOP3.LUT R14, R5, 0x1f, R14, 0xf8, !PT ;  /* 0x0000001f050e7812 */ /* 0x000fe200078ef80e */
[----:B------:R-:W-:Y:S01]  /*0200*/  IMAD.WIDE R2, R7, 0x4, R2 ;  /* 0x0000000407027825 */ /* 0x000fe200078e0202 */
[----:B------:R-:W-:Y:S01]  /*0210*/  IADD3.X R5, PT, PT, R11, UR15, RZ, P0, !PT ;  /* 0x0000000f0b057c10 */ /* 0x000fe200087fe4ff */
[----:B------:R-:W-:Y:S01]  /*0220*/  ULEA UR6, UR7, UR6, 0x18 ;  /* 0x0000000607067291 */ /* 0x000fe2000f8ec0ff */
[----:B------:R-:W-:Y:S02]  /*0230*/  SHF.L.U32 R11, R6, 0x2, RZ ;  /* 0x00000002060b7819 */ /* 0x000fe400000006ff */
[----:B------:R-:W-:Y:S02]  /*0240*/  IADD3 R2, P0, PT, R2, UR12, RZ ;  /* 0x0000000c02027c10 */ /* 0x000fe4000ff1e0ff */
[----:B------:R-:W-:Y:S02]  /*0250*/  LOP3.LUT R12, R12, R11, RZ, 0xfc, !PT ;  /* 0x0000000b0c0c7212 */ /* 0x000fe400078efcff */
[----:B------:R-:W-:-:S02]  /*0260*/  IADD3.X R3, PT, PT, R3, UR13, RZ, P0, !PT ;  /* 0x0000000d03037c10 */ /* 0x000fc400087fe4ff */
[----:B------:R-:W-:Y:S02]  /*0270*/  LEA R14, R14, UR4, 0x2 ;  /* 0x000000040e0e7c11 */ /* 0x000fe4000f8e10ff */
[----:B------:R-:W-:Y:S01]  /*0280*/  LEA R8, R9, UR4, 0x2 ;  /* 0x0000000409087c11 */ /* 0x000fe2000f8e10ff */
[----:B------:R-:W-:-:S06]  /*0290*/  UMOV UR4, URZ ;  /* 0x000000ff00047c82 */ /* 0x000fcc0008000000 */
.L_x_1:
[----:B------:R-:W-:Y:S01]  /*02a0*/  MOV R17, R5 ;  /* 0x0000000500117202 */ /* 0x000fe20000000f00 */
[----:B--2---:R-:W2:Y:S01]  /*02b0*/  LDG.E R19, desc[UR8][R2.64] ;  /* 0x0000000802137981 */ /* 0x004ea2000c1e1900 */
[----:B------:R-:W-:-:S05]  /*02c0*/  MOV R16, R10 ;  /* 0x0000000a00107202 */ /* 0x000fca0000000f00 */
[----:B------:R-:W3:Y:S04]  /*02d0*/  LDG.E R17, desc[UR8][R16.64] ;  /* 0x0000000810117981 */ /* 0x000ee8000c1e1900 */
[----:B--2---:R-:W-:Y:S04]  /*02e0*/  STS [R14], R19 ;  /* 0x000000130e007388 */ /* 0x004fe80000000800 */
[----:B---3--:R-:W-:Y:S01]  /*02f0*/  STS [R12+UR6], R17 ;  /* 0x000000110c007988 */ /* 0x008fe20008000806 */
[----:B------:R-:W-:Y:S06]  /*0300*/  BAR.SYNC.DEFER_BLOCKING 0x0 ;  /* 0x0000000000007b1d */ /* 0x000fec0000010000 */
[----:B------:R-:W-:Y:S04]  /*0310*/  LDS R18, [R8] ;  /* 0x0000000008127984 */ /* 0x000fe80000000800 */
[----:B------:R-:W0:Y:S04]  /*0320*/  LDS R25, [R11+UR6] ;  /* 0x000000060b197984 */ /* 0x000e280008000800 */
[----:B------:R-:W-:Y:S04]  /*0330*/  LDS R27, [R8+0x80] ;  /* 0x00008000081b7984 */ /* 0x000fe80000000800 */
[----:B------:R-:W1:Y:S04]  /*0340*/  LDS R26, [R11+UR6+0x80] ;  /* 0x000080060b1a7984 */ /* 0x000e680008000800 */
[----:B------:R-:W-:Y:S04]  /*0350*/  LDS R21, [R8+0x100] ;  /* 0x0001000008157984 */ /* 0x000fe80000000800 */
[----:B------:R-:W2:Y:S04]  /*0360*/  LDS R22, [R11+UR6+0x100] ;  /* 0x000100060b167984 */ /* 0x000ea80008000800 */
[----:B------:R-:W-:Y:S04]  /*0370*/  LDS R23, [R8+0x180] ;  /* 0x0001800008177984 */ /* 0x000fe80000000800 */
[----:B------:R-:W3:Y:S04]  /*0380*/  LDS R24, [R11+UR6+0x180] ;  /* 0x000180060b187984 */ /* 0x000ee80008000800 */
[----:B------:R-:W-:Y:S04]  /*0390*/  LDS R19, [R8+0x200] ;  /* 0x0002000008137984 */ /* 0x000fe80000000800 */
[----:B------:R-:W4:Y:S04]  /*03a0*/  LDS R20, [R11+UR6+0x200] ;  /* 0x000200060b147984 */ /* 0x000f280008000800 */
[----:B------:R-:W-:Y:S01]  /*03b0*/  LDS R16, [R11+UR6+0x280] ;  /* 0x000280060b107984 */ /* 0x000fe20008000800 */
[----:B0-----:R-:W-:-:S03]  /*03c0*/  FFMA R18, R18, R25, R15 ;  /* 0x0000001912127223 */ /* 0x001fc6000000000f */
[----:B------:R-:W-:Y:S04]  /*03d0*/  LDS R17, [R8+0x300] ;  /* 0x0003000008117984 */ /* 0x000fe80000000800 */
[----:B------:R-:W0:Y:S01]  /*03e0*/  LDS R15, [R8+0x280] ;  /* 0x00028000080f7984 */ /* 0x000e220000000800 */
[----:B-1----:R-:W-:-:S03]  /*03f0*/  FFMA R26, R27, R26, R18 ;  /* 0x0000001a1b1a7223 */ /* 0x002fc60000000012 */
[----:B------:R-:W1:Y:S01]  /*0400*/  LDS R18, [R11+UR6+0x300] ;  /* 0x000300060b127984 */ /* 0x000e620008000800 */
[----:B--2---:R-:W-:-:S03]  /*0410*/  FFMA R26, R21, R22, R26 ;  /* 0x00000016151a7223 */ /* 0x004fc6000000001a */
[----:B------:R-:W-:Y:S04]  /*0420*/  LDS R21, [R8+0x380] ;  /* 0x0003800008157984 */ /* 0x000fe80000000800 */
[----:B------:R-:W2:Y:S01]  /*0430*/  LDS R22, [R11+UR6+0x380] ;  /* 0x000380060b167984 */ /* 0x000ea20008000800 */
[----:B---3--:R-:W-:-:S03]  /*0440*/  FFMA R26, R23, R24, R26 ;  /* 0x00000018171a7223 */ /* 0x008fc6000000001a */
[----:B------:R-:W-:Y:S04]  /*0450*/  LDS R23, [R8+0x400] ;  /* 0x0004000008177984 */ /* 0x000fe80000000800 */
[----:B------:R-:W3:Y:S01]  /*0460*/  LDS R24, [R11+UR6+0x400] ;  /* 0x000400060b187984 */ /* 0x000ee20008000800 */
[----:B----4-:R-:W-:-:S03]  /*0470*/  FFMA R26, R19, R20, R26 ;  /* 0x00000014131a7223 */ /* 0x010fc6000000001a */
[----:B------:R-:W-:Y:S04]  /*0480*/  LDS R19, [R8+0x480] ;  /* 0x0004800008137984 */ /* 0x000fe80000000800 */
[----:B------:R-:W4:Y:S01]  /*0490*/  LDS R20, [R11+UR6+0x480] ;  /* 0x000480060b147984 */ /* 0x000f220008000800 */
[----:B0-----:R-:W-:-:S03]  /*04a0*/  FFMA R26, R15, R16, R26 ;  /* 0x000000100f1a7223 */ /* 0x001fc6000000001a */
[----:B------:R-:W-:Y:S04]  /*04b0*/  LDS R15, [R8+0x500] ;  /* 0x00050000080f7984 */ /* 0x000fe80000000800 */
[----:B------:R-:W0:Y:S01]  /*04c0*/  LDS R16, [R11+UR6+0x500] ;  /* 0x000500060b107984 */ /* 0x000e220008000800 */
[----:B-1----:R-:W-:-:S03]  /*04d0*/  FFMA R26, R17, R18, R26 ;  /* 0x00000012111a7223 */ /* 0x002fc6000000001a */
[----:B------:R-:W-:Y:S04]  /*04e0*/  LDS R17, [R8+0x580] ;  /* 0x0005800008117984 */ /* 0x000fe80000000800 */
        /* <DEDUP_REMOVED lines=61> */
[----:B------:R-:W-:Y:S01]  /*08c0*/  UIADD3 UR4, UPT, UPT, UR4, 0x20, URZ ;  /* 0x0000002004047890 */ /* 0x000fe2000fffe0ff */
[----:B--2---:R-:W-:Y:S01]  /*08d0*/  FFMA R22, R21, R22, R26 ;  /* 0x0000001615167223 */ /* 0x004fe2000000001a */
[----:B------:R-:W-:Y:S04]  /*08e0*/  BAR.SYNC.DEFER_BLOCKING 0x0 ;  /* 0x0000000000007b1d */ /* 0x000fe80000010000 */
[----:B------:R-:W-:Y:S01]  /*08f0*/  ISETP.LE.AND P0, PT, R0, UR4, PT ;  /* 0x0000000400007c0c */ /* 0x000fe2000bf03270 */
[----:B---3--:R-:W-:Y:S01]  /*0900*/  FFMA R22, R23, R24, R22 ;  /* 0x0000001817167223 */ /* 0x008fe20000000016 */
[----:B------:R-:W-:-:S03]  /*0910*/  IADD3 R10, P1, PT, R10, 0x80, RZ ;  /* 0x000000800a0a7810 */ /* 0x000fc60007f3e0ff */
[----:B----4-:R-:W-:Y:S01]  /*0920*/  FFMA R20, R19, R20, R22 ;  /* 0x0000001413147223 */ /* 0x010fe20000000016 */
[----:B------:R-:W-:Y:S01]  /*0930*/  IMAD.WIDE R2, R13, 0x4, R2 ;  /* 0x000000040d027825 */ /* 0x000fe200078e0202 */
[----:B------:R-:W-:-:S03]  /*0940*/  IADD3.X R5, PT, PT, RZ, R5, RZ, P1, !PT ;  /* 0x00000005ff057210 */ /* 0x000fc60000ffe4ff */
[----:B0-----:R-:W-:-:S04]  /*0950*/  FFMA R15, R15, R16, R20 ;  /* 0x000000100f0f7223 */ /* 0x001fc80000000014 */
[----:B-1----:R-:W-:Y:S01]  /*0960*/  FFMA R15, R18, R17, R15 ;  /* 0x00000011120f7223 */ /* 0x002fe2000000000f */
[----:B------:R-:W-:Y:S06]  /*0970*/  @!P0 BRA `(.L_x_1) ;  /* 0xfffffff800488947 */ /* 0x000fec000383ffff */
.L_x_0:
[----:B------:R-:W0:Y:S01]  /*0980*/  LDCU.64 UR6, c[0x0][0x3a8] ;  /* 0x00007500ff0677ac */ /* 0x000e220008000a00 */
[----:B--2---:R-:W-:Y:S02]  /*0990*/  IMAD R9, R6, R4, R9 ;  /* 0x0000000406097224 */ /* 0x004fe400078e0209 */
[----:B------:R-:W-:Y:S01]  /*09a0*/  IMAD R4, R4, UR5, R7 ;  /* 0x0000000504047c24 */ /* 0x000fe2000f8e0207 */
[----:B------:R-:W1:Y:S02]  /*09b0*/  LDCU UR4, c[0x0][0x3a0] ;  /* 0x00007400ff0477ac */ /* 0x000e640008000800 */
[----:B------:R-:W-:Y:S02]  /*09c0*/  SHF.R.S32.HI R3, RZ, 0x1f, R9 ;  /* 0x0000001fff037819 */ /* 0x000fe40000011409 */
[----:B------:R-:W-:Y:S01]  /*09d0*/  IADD3 R0, P0, PT, R9, R4, RZ ;  /* 0x0000000409007210 */ /* 0x000fe20007f1e0ff */
[----:B------:R-:W2:Y:S03]  /*09e0*/  LDCU UR5, c[0x0][0x38c] ;  /* 0x00007180ff0577ac */ /* 0x000ea60008000800 */
[----:B------:R-:W-:-:S02]  /*09f0*/  LEA.HI.X.SX32 R3, R4, R3, 0x1, P0 ;  /* 0x0000000304037211 */ /* 0x000fc400000f0eff */
[----:B0-----:R-:W-:-:S04]  /*0a00*/  LEA R2, P0, R0, UR6, 0x2 ;  /* 0x0000000600027c11 */ /* 0x001fc8000f8010ff */
[----:B------:R-:W-:-:S05]  /*0a10*/  LEA.HI.X R3, R0, UR7, R3, 0x2, P0 ;  /* 0x0000000700037c11 */ /* 0x000fca00080f1403 */
[----:B------:R-:W1:Y:S02]  /*0a20*/  LDG.E R0, desc[UR8][R2.64] ;  /* 0x0000000802007981 */ /* 0x000e64000c1e1900 */
[----:B-1----:R-:W-:-:S04]  /*0a30*/  FMUL R0, R0, UR4 ;  /* 0x0000000400007c20 */ /* 0x002fc80008400000 */
[----:B--2---:R-:W-:-:S05]  /*0a40*/  FFMA R15, R15, UR5, R0 ;  /* 0x000000050f0f7c23 */ /* 0x004fca0008000000 */
[----:B------:R-:W-:Y:S01]  /*0a50*/  STG.E desc[UR8][R2.64], R15 ;  /* 0x0000000f02007986 */ /* 0x000fe2000c101908 */
[----:B------:R-:W-:Y:S05]  /*0a60*/  EXIT ;  /* 0x000000000000794d */ /* 0x000fea0003800000 */
.L_x_2:
[----:B------:R-:W-:-:S00]  /*0a70*/  BRA `(.L_x_2) ;  /* 0xfffffffc00fc7947 */ /* 0x000fc0000383ffff */
[----:B------:R-:W-:-:S00]  /*0a80*/  NOP ;  /* 0x0000000000007918 */ /* 0x000fc00000000000 */
[----:B------:R-:W-:-:S00]  /*0a90*/  NOP ;  /* 0x0000000000007918 */ /* 0x000fc00000000000 */
[----:B------:R-:W-:-:S00]  /*0aa0*/  NOP ;  /* 0x0000000000007918 */ /* 0x000fc00000000000 */
[----:B------:R-:W-:-:S00]  /*0ab0*/  NOP ;  /* 0x0000000000007918 */ /* 0x000fc00000000000 */
[----:B------:R-:W-:-:S00]  /*0ac0*/  NOP ;  /* 0x0000000000007918 */ /* 0x000fc00000000000 */
[----:B------:R-:W-:-:S00]  /*0ad0*/  NOP ;  /* 0x0000000000007918 */ /* 0x000fc00000000000 */
[----:B------:R-:W-:-:S00]  /*0ae0*/  NOP ;  /* 0x0000000000007918 */ /* 0x000fc00000000000 */
[----:B------:R-:W-:-:S00]  /*0af0*/  NOP ;  /* 0x0000000000007918 */ /* 0x000fc00000000000 */
.L_x_6:


//--------------------- .text._Z10mysgemm_v4iiifPKfS0_fPf --------------------------
	.section	.text._Z10mysgemm_v4iiifPKfS0_fPf,"ax",@progbits
	.align	128
        .global         _Z10mysgemm_v4iiifPKfS0_fPf
        .type           _Z10mysgemm_v4iiifPKfS0_fPf,@function
        .size           _Z10mysgemm_v4iiifPKfS0_fPf,(.L_x_7 - _Z10mysgemm_v4iiifPKfS0_fPf)
        .other          _Z10mysgemm_v4iiifPKfS0_fPf,@"STO_CUDA_ENTRY STV_DEFAULT"
_Z10mysgemm_v4iiifPKfS0_fPf:
.text._Z10mysgemm_v4iiifPKfS0_fPf:
[----:B------:R-:W-:Y:S01]  /*0000*/  LDC R1, c[0x0][0x37c] ;  /* 0x0000df00ff017b82 */ /* 0x000fe20000000800 */
[----:B------:R-:W0:Y:S07]  /*0010*/  S2R R8, SR_TID.Y ;  /* 0x0000000000087919 */ /* 0x000e2e0000002200 */
[----:B------:R-:W1:Y:S01]  /*0020*/  LDC R2, c[0x0][0x360] ;  /* 0x0000d800ff027b82 */ /* 0x000e620000000800 */
[----:B------:R-:W2:Y:S01]  /*0030*/  LDCU.64 UR6, c[0x0][0x380] ;  /* 0x00007000ff0677ac */ /* 0x000ea20008000a00 */
[----:B------:R-:W1:Y:S06]  /*0040*/  S2R R7, SR_TID.X ;  /* 0x0000000000077919 */ /* 0x000e6c0000002100 */
[----:B------:R-:W0:Y:S08]  /*0050*/  S2UR UR5, SR_CTAID.Y ;  /* 0x00000000000579c3 */ /* 0x000e300000002600 */
[----:B------:R-:W0:Y:S01]  /*0060*/  LDC R3, c[0x0][0x364] ;  /* 0x0000d900ff037b82 */ /* 0x000e220000000800 */
[----:B--2---:R-:W-:-:S07]  /*0070*/  MOV R14, UR6 ;  /* 0x00000006000e7c02 */ /* 0x004fce0008000f00 */
[----:B------:R-:W1:Y:S01]  /*0080*/  S2UR UR4, SR_CTAID.X ;  /* 0x00000000000479c3 */ /* 0x000e620000002500 */
[----:B0-----:R-:W-:-:S05]  /*0090*/  IMAD R0, R3, UR5, R8 ;  /* 0x0000000503007c24 */ /* 0x001fca000f8e0208 */
[----:B------:R-:W-:Y:S01]  /*00a0*/  ISETP.GE.AND P0, PT, R0, UR7, PT ;  /* 0x0000000700007c0c */ /* 0x000fe2000bf06270 */
[----:B-1----:R-:W-:-:S05]  /*00b0*/  IMAD R5, R2, UR4, R7 ;  /* 0x0000000402057c24 */ /* 0x002fca000f8e0207 */
[----:B------:R-:W-:-:S13]  /*00c0*/  ISETP.GE.OR P0, PT, R5, R14, P0 ;  /* 0x0000000e0500720c */ /* 0x000fda0000706670 */
[----:B------:R-:W-:Y:S05]  /*00d0*/  @P0 EXIT ;  /* 0x000000000000094d */ /* 0x000fea0003800000 */
[----:B------:R-:W0:Y:S01]  /*00e0*/  LDCU UR7, c[0x0][0x388] ;  /* 0x00007100ff0777ac */ /* 0x000e220008000800 */
[----:B------:R-:W1:Y:S01]  /*00f0*/  LDC.64 R2, c[0x0][0x3a8] ;  /* 0x0000ea00ff027b82 */ /* 0x000e620000000a00 */
[----:B------:R-:W-:Y:S01]  /*0100*/  HFMA2 R18, -RZ, RZ, 0, 0 ;  /* 0x00000000ff127431 */ /* 0x000fe200000001ff */
[----:B------:R-:W2:Y:S01]  /*0110*/  LDCU.64 UR8, c[0x0][0x358] ;  /* 0x00006b00ff0877ac */ /* 0x000ea20008000a00 */
[----:B0-----:R-:W-:-:S09]  /*0120*/  UISETP.GE.AND UP0, UPT, UR7, 0x1, UPT ;  /* 0x000000010700788c */ /* 0x001fd2000bf06270 */
[----:B--2---:R-:W-:Y:S05]  /*0130*/  BRA.U !UP0, `(.L_x_3) ;  /* 0x00000009081c7547 */ /* 0x004fea000b800000 */
[----:B------:R-:W0:Y:S01]  /*0140*/  S2UR UR6, SR_CgaCtaId ;  /* 0x00000000000679c3 */ /* 0x000e220000008800 */
[----:B------:R-:W-:Y:S01]  /*0150*/  UMOV UR4, 0x400 ;  /* 0x0000040000047882 */ /* 0x000fe20000000000 */
[----:B------:R-:W-:Y:S01]  /*0160*/  IMAD R4, R7, 0x21, R8 ;  /* 0x0000002107047824 */ /* 0x000fe200078e0208 */
[----:B------:R-:W-:Y:S01]  /*0170*/  UIADD3 UR5, UPT, UPT, UR4, 0x1000, URZ ;  /* 0x0000100004057890 */ /* 0x000fe2000fffe0ff */
[C---:B------:R-:W-:Y:S01]  /*0180*/  LEA R12, R8.reuse, R7, 0x5 ;  /* 0x00000007080c7211 */ /* 0x040fe200078e28ff */
[----:B------:R-:W-:Y:S01]  /*0190*/  IMAD R9, R8, R14, R5 ;  /* 0x0000000e08097224 */ /* 0x000fe200078e0205 */
[----:B------:R-:W-:Y:S01]  /*01a0*/  MOV R18, RZ ;  /* 0x000000ff00127202 */ /* 0x000fe20000000f00 */
[----:B------:R-:W-:Y:S01]  /*01b0*/  IMAD R10, R0, UR7, R7 ;  /* 0x00000007000a7c24 */ /* 0x000fe2000f8e0207 */
[----:B------:R-:W2:Y:S01]  /*01c0*/  LDC R6, c[0x0][0x380] ;  /* 0x0000e000ff067b82 */ /* 0x000ea20000000800 */
[----:B------:R-:W3:Y:S01]  /*01d0*/  LDCU UR10, c[0x0][0x388] ;  /* 0x00007100ff0a77ac */ /* 0x000ee20008000800 */
[----:B0-----:R-:W-:-:S02]  /*01e0*/  ULEA UR5, UR6, UR5, 0x18 ;  /* 0x0000000506057291 */ /* 0x001fc4000f8ec0ff */
[----:B------:R-:W-:-:S04]  /*01f0*/  ULEA UR4, UR6, UR4, 0x18 ;  /* 0x0000000406047291 */ /* 0x000fc8000f8ec0ff */
[----:B------:R-:W-:Y:S02]  /*0200*/  LEA R4, R4, UR5, 0x2 ;  /* 0x0000000504047c11 */ /* 0x000fe4000f8e10ff */
[----:B------:R-:W-:Y:S02]  /*0210*/  LEA R11, R8, UR5, 0x2 ;  /* 0x00000005080b7c11 */ /* 0x000fe4000f8e10ff */
[----:B------:R-:W-:Y:S02]  /*0220*/  LEA R12, R12, UR4, 0x2 ;  /* 0x000000040c0c7c11 */ /* 0x000fe4000f8e10ff */
[----:B------:R-:W-:Y:S01]  /*0230*/  LEA R13, R7, UR4, 0x2 ;  /* 0x00000004070d7c11 */ /* 0x000fe2000f8e10ff */
[----:B---3--:R-:W-:-:S06]  /*0240*/  UMOV UR4, URZ ;  /* 0x000000ff00047c82 */ /* 0x008fcc0008000000 */
.L_x_4:
[----:B------:R-:W-:Y:S01]  /*0250*/  ISETP.GE.AND P0, PT, R8, UR10, PT ;  /* 0x0000000a08007c0c */ /* 0x000fe2000bf06270 */
[----:B------:R-:W-:Y:S01]  /*0260*/  HFMA2 R21, -RZ, RZ, 0, 0 ;  /* 0x00000000ff157431 */ /* 0x000fe200000001ff */
[----:B------:R-:W-:Y:S02]  /*0270*/  ISETP.GE.AND P1, PT, R7, UR10, PT ;  /* 0x0000000a07007c0c */ /* 0x000fe4000bf26270 */
[----:B------:R-:W-:-:S09]  /*0280*/  MOV R19, RZ ;  /* 0x000000ff00137202 */ /* 0x000fd20000000f00 */
[----:B------:R-:W0:Y:S08]  /*0290*/  @!P0 LDC.64 R16, c[0x0][0x390] ;  /* 0x0000e400ff108b82 */ /* 0x000e300000000a00 */
[----:B------:R-:W3:Y:S01]  /*02a0*/  @!P1 LDC.64 R14, c[0x0][0x398] ;  /* 0x0000e600ff0e9b82 */ /* 0x000ee20000000a00 */
[----:B0-----:R-:W-:-:S05]  /*02b0*/  @!P0 IMAD.WIDE R16, R9, 0x4, R16 ;  /* 0x0000000409108825 */ /* 0x001fca00078e0210 */
[----:B------:R-:W4:Y:S01]  /*02c0*/  @!P0 LDG.E R19, desc[UR8][R16.64] ;  /* 0x0000000810138981 */ /* 0x000f22000c1e1900 */
[----:B---3--:R-:W-:-:S05]  /*02d0*/  @!P1 IMAD.WIDE.U32 R14, R10, 0x4, R14 ;  /* 0x000000040a0e9825 */ /* 0x008fca00078e000e */
[----:B------:R-:W3:Y:S01]  /*02e0*/  @!P1 LDG.E R21, desc[UR8][R14.64] ;  /* 0x000000080e159981 */ /* 0x000ee2000c1e1900 */
[----:B------:R-:W-:-:S04]  /*02f0*/  UIADD3 UR4, UPT, UPT, UR4, 0x20, URZ ;  /* 0x0000002004047890 */ /* 0x000fc8000fffe0ff */
[----:B------:R-:W-:Y:S01]  /*0300*/  UISETP.GE.AND UP0, UPT, UR4, UR10, UPT ;  /* 0x0000000a0400728c */ /* 0x000fe2000bf06270 */
[----:B----4-:R-:W-:Y:S04]  /*0310*/  STS [R12], R19 ;  /* 0x000000130c007388 */ /* 0x010fe80000000800 */
[----:B---3--:R-:W-:Y:S01]  /*0320*/  STS [R4], R21 ;  /* 0x0000001504007388 */ /* 0x008fe20000000800 */
[----:B------:R-:W-:Y:S06]  /*0330*/  BAR.SYNC.DEFER_BLOCKING 0x0 ;  /* 0x0000000000007b1d */ /* 0x000fec0000010000 */
[----:B------:R-:W-:Y:S04]  /*0340*/  LDS R23, [R13] ;  /* 0x000000000d177984 */ /* 0x000fe80000000800 */
[----:B------:R-:W0:Y:S04]  /*0350*/  LDS R20, [R11] ;  /* 0x000000000b147984 */ /* 0x000e280000000800 */
[----:B------:R-:W-:Y:S04]  /*0360*/  LDS R27, [R13+0x80] ;  /* 0x000080000d1b7984 */ /* 0x000fe80000000800 */
[----:B------:R-:W3:Y:S04]  /*0370*/  LDS R28, [R11+0x84] ;  /* 0x000084000b1c7984 */ /* 0x000ee80000000800 */
[----:B------:R-:W-:Y:S04]  /*0380*/  LDS R24, [R13+0x100] ;  /* 0x000100000d187984 */ /* 0x000fe80000000800 */
[----:B------:R-:W4:Y:S04]  /*0390*/  LDS R25, [R11+0x108] ;  /* 0x000108000b197984 */ /* 0x000f280000000800 */
[----:B------:R-:W-:Y:S04]  /*03a0*/  LDS R26, [R13+0x180] ;  /* 0x000180000d1a7984 */ /* 0x000fe80000000800 */
[----:B------:R-:W5:Y:S04]  /*03b0*/  LDS R15, [R11+0x18c] ;  /* 0x00018c000b0f7984 */ /* 0x000f680000000800 */
[----:B------:R-:W-:Y:S04]  /*03c0*/  LDS R16, [R13+0x200] ;  /* 0x000200000d107984 */ /* 0x000fe80000000800 */
[----:B------:R-:W1:Y:S04]  /*03d0*/  LDS R17, [R11+0x210] ;  /* 0x000210000b117984 */ /* 0x000e680000000800 */
[----:B------:R-:W-:Y:S01]  /*03e0*/  LDS R22, [R13+0x280] ;  /* 0x000280000d167984 */ /* 0x000fe20000000800 */
[----:B0-----:R-:W-:-:S03]  /*03f0*/  FFMA R20, R23, R20, R18 ;  /* 0x0000001417147223 */ /* 0x001fc60000000012 */
[----:B------:R-:W-:Y:S04]  /*0400*/  LDS R19, [R11+0x318] ;  /* 0x000318000b137984 */ /* 0x000fe80000000800 */
[----:B------:R-:W0:Y:S04]  /*0410*/  LDS R23, [R11+0x294] ;  /* 0x000294000b177984 */ /* 0x000e280000000800 */
[----:B------:R-:W2:Y:S01]  /*0420*/  LDS R18, [R13+0x300] ;  /* 0x000300000d127984 */ /* 0x000ea20000000800 */
[----:B---3--:R-:W-:-:S03]  /*0430*/  FFMA R27, R27, R28, R20 ;  /* 0x0000001c1b1b7223 */ /* 0x008fc60000000014 */
[----:B------:R-:W-:Y:S04]  /*0440*/  LDS R20, [R13+0x380] ;  /* 0x000380000d147984 */ /* 0x000fe80000000800 */
[----:B------:R-:W3:Y:S01]  /*0450*/  LDS R21, [R11+0x39c] ;  /* 0x00039c000b157984 */ /* 0x000ee20000000800 */
[----:B----4-:R-:W-:-:S03]  /*0460*/  FFMA R25, R24, R25, R27 ;  /* 0x0000001918197223 */ /* 0x010fc6000000001b */
[----:B------:R-:W-:Y:S01]  /*0470*/  LDS R14, [R13+0x400] ;  /* 0x000400000d0e7984 */ /* 0x000fe20000000800 */
[----:B-----5:R-:W-:-:S03]  /*0480*/  FFMA R25, R26, R15, R25 ;  /* 0x0000000f1a197223 */ /* 0x020fc60000000019 */
[----:B------:R-:W-:Y:S04]  /*0490*/  LDS R24, [R13+0x480] ;  /* 0x000480000d187984 */ /* 0x000fe80000000800 */
[----:B------:R-:W4:Y:S01]  /*04a0*/  LDS R15, [R11+0x420] ;  /* 0x000420000b0f7984 */ /* 0x000f220000000800 */
[----:B-1----:R-:W-:-:S03]  /*04b0*/  FFMA R17, R16, R17, R25 ;  /* 0x0000001110117223 */ /* 0x002fc60000000019 */
[----:B------:R-:W1:Y:S04]  /*04c0*/  LDS R25, [R11+0x4a4] ;  /* 0x0004a4000b197984 */ /* 0x000e680000000800 */
[----:B------:R-:W-:Y:S01]  /*04d0*/  LDS R16, [R13+0x500] ;  /* 0x000500000d107984 */ /* 0x000fe20000000800 */
[----:B0-----:R-:W-:-:S03]  /*04e0*/  FFMA R23, R22, R23, R17 ;  /* 0x0000001716177223 */ /* 0x001fc60000000011 */
[----:B------:R-:W0:Y:S01]  /*04f0*/  LDS R17, [R11+0x528] ;  /* 0x000528000b117984 */ /* 0x000e220000000800 */
[----:B--2---:R-:W-:-:S03]  /*0500*/  FFMA R23, R18, R19, R23 ;  /* 0x0000001312177223 */ /* 0x004fc60000000017 */
[----:B------:R-:W-:Y:S04]  /*0510*/  LDS R18, [R13+0x580] ;  /* 0x000580000d127984 */ /* 0x000fe80000000800 */
[----:B------:R-:W2:Y:S01]  /*0520*/  LDS R19, [R11+0x5ac] ;  /* 0x0005ac000b137984 */ /* 0x000ea20000000800 */
[----:B---3--:R-:W-:-:S03]  /*0530*/  FFMA R27, R20, R21, R23 ;  /* 0x00000015141b7223 */ /* 0x008fc60000000017 */
[----:B------:R-:W-:Y:S04]  /*0540*/  LDS R20, [R13+0x600] ;  /* 0x000600000d147984 */ /* 0x000fe80000000800 */
[----:B------:R-:W3:Y:S04]  /*0550*/  LDS R21, [R11+0x630] ;  /* 0x000630000b157984 */ /* 0x000ee80000000800 */
[----:B------:R-:W-:Y:S04]  /*0560*/  LDS R22, [R13+0x680] ;  /* 0x000680000d167984 */ /* 0x000fe80000000800 */
[----:B------:R-:W5:Y:S01]  /*0570*/  LDS R23, [R11+0x6b4] ;  /* 0x0006b4000b177984 */ /* 0x000f620000000800 */
[----:B----4-:R-:W-:-:S03]  /*0580*/  FFMA R15, R14, R15, R27 ;  /* 0x0000000f0e0f7223 */ /* 0x010fc6000000001b */
[----:B------:R-:W-:Y:S01]  /*0590*/  LDS R14, [R13+0x700] ;  /* 0x000700000d0e7984 */ /* 0x000fe20000000800 */
[----:B-1----:R-:W-:-:S03]  /*05a0*/  FFMA R25, R24, R25, R15 ;  /* 0x0000001918197223 */ /* 0x002fc6000000000f */
[----:B------:R-:W1:Y:S04]  /*05b0*/  LDS R15, [R11+0x738] ;  /* 0x000738000b0f7984 */ /* 0x000e680000000800 */
[----:B------:R-:W-:Y:S01]  /*05c0*/  LDS R24, [R13+0x900] ;  /* 0x000900000d187984 */ /* 0x000fe20000000800 */
[----:B0-----:R-:W-:-:S03]  /*05d0*/  FFMA R25, R16, R17, R25 ;  /* 0x0000001110197223 */ /* 0x001fc60000000019 */
[----:B------:R-:W-:Y:S04]  /*05e0*/  LDS R16, [R13+0x780] ;  /* 0x000780000d107984 */ /* 0x000fe80000000800 */
[----:B------:R-:W0:Y:S01]  /*05f0*/  LDS R17, [R11+0x7bc] ;  /* 0x0007bc000b117984 */ /* 0x000e220000000800 */
[----:B--2---:R-:W-:-:S03]  /*0600*/  FFMA R25, R18, R19, R25 ;  /* 0x0000001312197223 */ /* 0x004fc60000000019 */
[----:B------:R-:W-:Y:S04]  /*0610*/  LDS R18, [R13+0x800] ;  /* 0x000800000d127984 */ /* 0x000fe80000000800 */
[----:B------:R-:W2:Y:S01]  /*0620*/  LDS R19, [R11+0x840] ;  /* 0x000840000b137984 */ /* 0x000ea20000000800 */
[----:B---3--:R-:W-:-:S03]  /*0630*/  FFMA R25, R20, R21, R25 ;  /* 0x0000001514197223 */ /* 0x008fc60000000019 */
[----:B------:R-:W-:Y:S04]  /*0640*/  LDS R20, [R13+0x880] ;  /* 0x000880000d147984 */ /* 0x000fe80000000800 */
[----:B------:R-:W3:Y:S01]  /*0650*/  LDS R21, [R11+0x8c4] ;  /* 0x0008c4000b157984 */ /* 0x000ee20000000800 */
[----:B-----5:R-:W-:-:S03]  /*0660*/  FFMA R27, R22, R23, R25 ;  /* 0x00000017161b7223 */ /* 0x020fc60000000019 */
[----:B------:R-:W4:Y:S04]  /*0670*/  LDS R25, [R11+0x948] ;  /* 0x000948000b197984 */ /* 0x000f280000000800 */
[----:B------:R-:W-:Y:S04]  /*0680*/  LDS R22, [R13+0x980] ;  /* 0x000980000d167984 */ /* 0x000fe80000000800 */
[----:B------:R-:W5:Y:S01]  /*0690*/  LDS R23, [R11+0x9cc] ;  /* 0x0009cc000b177984 */ /* 0x000f620000000800 */
[----:B-1----:R-:W-:-:S03]  /*06a0*/  FFMA R15, R14, R15, R27 ;  /* 0x0000000f0e0f7223 */ /* 0x002fc6000000001b */
[----:B------:R-:W-:Y:S01]  /*06b0*/  LDS R14, [R13+0xa00] ;  /* 0x000a00000d0e7984 */ /* 0x000fe20000000800 */
[----:B0-----:R-:W-:-:S03]  /*06c0*/  FFMA R17, R16, R17, R15 ;  /* 0x0000001110117223 */ /* 0x001fc6000000000f */
[----:B------:R-:W0:Y:S04]  /*06d0*/  LDS R15, [R11+0xa50] ;  /* 0x000a50000b0f7984 */ /* 0x000e280000000800 */
[----:B------:R-:W-:Y:S01]  /*06e0*/  LDS R16, [R13+0xa80] ;  /* 0x000a80000d107984 */ /* 0x000fe20000000800 */
[----:B--2---:R-:W-:-:S03]  /*06f0*/  FFMA R19, R18, R19, R17 ;  /* 0x0000001312137223 */ /* 0x004fc60000000011 */
[----:B------:R-:W1:Y:S04]  /*0700*/  LDS R17, [R11+0xad4] ;  /* 0x000ad4000b117984 */ /* 0x000e680000000800 */
[----:B------:R-:W-:Y:S01]  /*0710*/  LDS R18, [R13+0xb00] ;  /* 0x000b00000d127984 */ /* 0x000fe20000000800 */
[----:B---3--:R-:W-:-:S03]  /*0720*/  FFMA R21, R20, R21, R19 ;  /* 0x0000001514157223 */ /* 0x008fc60000000013 */
[----:B------:R-:W2:Y:S01]  /*0730*/  LDS R19, [R11+0xb58] ;  /* 0x000b58000b137984 */ /* 0x000ea20000000800 */
[----:B----4-:R-:W-:-:S03]  /*0740*/  FFMA R25, R24, R25, R21 ;  /* 0x0000001918197223 */ /* 0x010fc60000000015 */
[----:B------:R-:W-:Y:S04]  /*0750*/  LDS R20, [R13+0xb80] ;  /* 0x000b80000d147984 */ /* 0x000fe80000000800 */
[----:B------:R-:W3:Y:S01]  /*0760*/  LDS R21, [R11+0xbdc] ;  /* 0x000bdc000b157984 */ /* 0x000ee20000000800 */
[----:B-----5:R-:W-:-:S03]  /*0770*/  FFMA R27, R22, R23, R25 ;  /* 0x00000017161b7223 */ /* 0x020fc60000000019 */
[----:B------:R-:W-:Y:S04]  /*0780*/  LDS R24, [R13+0xc00] ;  /* 0x000c00000d187984 */ /* 0x000fe80000000800 */
[----:B------:R-:W4:Y:S04]  /*0790*/  LDS R25, [R11+0xc60] ;  /* 0x000c60000b197984 */ /* 0x000f280000000800 */
[----:B------:R-:W-:Y:S04]  /*07a0*/  LDS R23, [R13+0xc80] ;  /* 0x000c80000d177984 */ /* 0x000fe80000000800 */
[----:B------:R-:W5:Y:S01]  /*07b0*/  LDS R22, [R11+0xce4] ;  /* 0x000ce4000b167984 */ /* 0x000f620000000800 */
[----:B0-----:R-:W-:-:S03]  /*07c0*/  FFMA R15, R14, R15, R27 ;  /* 0x0000000f0e0f7223 */ /* 0x001fc6000000001b */
[----:B------:R-:W-:Y:S01]  /*07d0*/  LDS R14, [R13+0xd00] ;  /* 0x000d00000d0e7984 */ /* 0x000fe20000000800 */
[----:B-1----:R-:W-:-:S03]  /*07e0*/  FFMA R17, R16, R17, R15 ;  /* 0x0000001110117223 */ /* 0x002fc6000000000f */
[----:B------:R-:W0:Y:S04]  /*07f0*/  LDS R15, [R11+0xd68] ;  /* 0x000d68000b0f7984 */ /* 0x000e280000000800 */
[----:B------:R-:W-:Y:S01]  /*0800*/  LDS R16, [R13+0xd80] ;  /* 0x000d80000d107984 */ /* 0x000fe20000000800 */
[----:B--2---:R-:W-:-:S03]  /*0810*/  FFMA R19, R18, R19, R17 ;  /* 0x0000001312137223 */ /* 0x004fc60000000011 */
[----:B------:R-:W1:Y:S04]  /*0820*/  LDS R17, [R11+0xdec] ;  /* 0x000dec000b117984 */ /* 0x000e680000000800 */
[----:B------:R-:W-:Y:S01]  /*0830*/  LDS R18, [R13+0xe00] ;  /* 0x000e00000d127984 */ /* 0x000fe20000000800 */
[----:B---3--:R-:W-:-:S03]  /*0840*/  FFMA R21, R20, R21, R19 ;  /* 0x0000001514157223 */ /* 0x008fc60000000013 */
[----:B------:R-:W2:Y:S04]  /*0850*/  LDS R19, [R11+0xe70] ;  /* 0x000e70000b137984 */ /* 0x000ea80000000800 */
[----:B------:R-:W-:Y:S01]  /*0860*/  LDS R20, [R13+0xe80] ;  /* 0x000e80000d147984 */ /* 0x000fe20000000800 */
[----:B----4-:R-:W-:-:S03]  /*0870*/  FFMA R24, R24, R25, R21 ;  /* 0x0000001918187223 */ /* 0x010fc60000000015 */
[----:B------:R-:W3:Y:S04]  /*0880*/  LDS R21, [R11+0xef4] ;  /* 0x000ef4000b157984 */ /* 0x000ee80000000800 */
[----:B------:R-:W-:Y:S01]  /*0890*/  LDS R25, [R11+0xf78] ;  /* 0x000f78000b197984 */ /* 0x000fe20000000800 */
[----:B-----5:R-:W-:-:S03]  /*08a0*/  FFMA R27, R23, R22, R24 ;  /* 0x00000016171b7223 */ /* 0x020fc60000000018 */
[----:B------:R-:W4:Y:S04]  /*08b0*/  LDS R24, [R13+0xf00] ;  /* 0x000f00000d187984 */ /* 0x000f280000000800 */
[----:B------:R-:W-:Y:S04]  /*08c0*/  LDS R22, [R13+0xf80] ;  /* 0x000f80000d167984 */ /* 0x000fe80000000800 */
[----:B------:R-:W5:Y:S01]  /*08d0*/  LDS R23, [R11+0xffc] ;  /* 0x000ffc000b177984 */ /* 0x000f620000000800 */
[----:B0-----:R-:W-:-:S04]  /*08e0*/  FFMA R15, R14, R15, R27 ;  /* 0x0000000f0e0f7223 */ /* 0x001fc8000000001b */
[----:B-1----:R-:W-:-:S04]  /*08f0*/  FFMA R15, R16, R17, R15 ;  /* 0x00000011100f7223 */ /* 0x002fc8000000000f */
[----:B--2---:R-:W-:Y:S01]  /*0900*/  FFMA R15, R18, R19, R15 ;  /* 0x00000013120f7223 */ /* 0x004fe2000000000f */
[----:B------:R-:W-:-:S03]  /*0910*/  MOV R14, R6 ;  /* 0x00000006000e7202 */ /* 0x000fc60000000f00 */
[----:B---3--:R-:W-:Y:S01]  /*0920*/  FFMA R15, R20, R21, R15 ;  /* 0x00000015140f7223 */ /* 0x008fe2000000000f */
[----:B------:R-:W-:Y:S02]  /*0930*/  IADD3 R7, PT, PT, R7, 0x20, RZ ;  /* 0x0000002007077810 */ /* 0x000fe40007ffe0ff */
[----:B------:R-:W-:Y:S01]  /*0940*/  IADD3 R8, PT, PT, R8, 0x20, RZ ;  /* 0x0000002008087810 */ /* 0x000fe20007ffe0ff */
[----:B----4-:R-:W-:Y:S01]  /*0950*/  FFMA R15, R24, R25, R15 ;  /* 0x00000019180f7223 */ /* 0x010fe2000000000f */
[----:B------:R-:W-:Y:S02]  /*0960*/  LEA R9, R14, R9, 0x5 ;  /* 0x000000090e097211 */ /* 0x000fe400078e28ff */
[----:B------:R-:W-:Y:S01]  /*0970*/  IADD3 R10, PT, PT, R10, 0x20, RZ ;  /* 0x000000200a0a7810 */ /* 0x000fe20007ffe0ff */
[----:B-----5:R-:W-:Y:S01]  /*0980*/  FFMA R18, R22, R23, R15 ;  /* 0x0000001716127223 */ /* 0x020fe2000000000f */
[----:B------:R-:W-:Y:S06]  /*0990*/  BAR.SYNC.DEFER_BLOCKING 0x0 ;  /* 0x0000000000007b1d */ /* 0x000fec0000010000 */
[----:B------:R-:W-:Y:S05]  /*09a0*/  BRA.U !UP0, `(.L_x_4) ;  /* 0xfffffff908287547 */ /* 0x000fea000b83ffff */
.L_x_3:
[----:B------:R-:W-:Y:S01]  /*09b0*/  IMAD R5, R0, R14, R5 ;  /* 0x0000000e00057224 */ /* 0x000fe200078e0205 */
[----:B------:R-:W0:Y:S03]  /*09c0*/  LDCU UR4, c[0x0][0x3a0] ;  /* 0x00007400ff0477ac */ /* 0x000e260008000800 */
[----:B-1----:R-:W-:Y:S01]  /*09d0*/  IMAD.WIDE R2, R5, 0x4, R2 ;  /* 0x0000000405027825 */ /* 0x002fe200078e0202 */
[----:B------:R-:W1:Y:S04]  /*09e0*/  LDCU UR5, c[0x0][0x38c] ;  /* 0x00007180ff0577ac */ /* 0x000e680008000800 */
[----:B------:R-:W0:Y:S02]  /*09f0*/  LDG.E R0, desc[UR8][R2.64] ;  /* 0x0000000802007981 */ /* 0x000e24000c1e1900 */
[----:B0-----:R-:W-:-:S04]  /*0a00*/  FMUL R5, R0, UR4 ;  /* 0x0000000400057c20 */ /* 0x001fc80008400000 */
[----:B-1----:R-:W-:-:S05]  /*0a10*/  FFMA R5, R18, UR5, R5 ;  /* 0x0000000512057c23 */ /* 0x002fca0008000005 */
[----:B------:R-:W-:Y:S01]  /*0a20*/  STG.E desc[UR8][R2.64], R5 ;  /* 0x0000000502007986 */ /* 0x000fe2000c101908 */
[----:B------:R-:W-:Y:S05]  /*0a30*/  EXIT ;  /* 0x000000000000794d */ /* 0x000fea0003800000 */
.L_x_5:
        /* <DEDUP_REMOVED lines=12> */
.L_x_7:


//--------------------- .nv.shared._Z14mysgemm_v4_anoiiifPfS_fS_ --------------------------
	.section	.nv.shared._Z14mysgemm_v4_anoiiifPfS_fS_,"aw",@nobits
	.sectionflags	@""
	.align	4
.nv.shared._Z14mysgemm_v4_anoiiifPfS_fS_:
	.zero		9216


//--------------------- .nv.shared.reserved.0     --------------------------
	.section	.nv.shared.reserved.0,"aw",@nobits
	.weak		__nv_reservedSMEM_offset_0_alias
	.size		__nv_reservedSMEM_offset_0_alias, 0, 64
	.other		__nv_reservedSMEM_offset_0_alias,@"STO_CUDA_RESERVED_SHARED STV_DEFAULT"
__nv_reservedSMEM_offset_0_alias:
	.zero		0
	.zero		64


//--------------------- .nv.shared._Z10mysgemm_v4iiifPKfS0_fPf --------------------------
	.section	.nv.shared._Z10mysgemm_v4iiifPKfS0_fPf,"aw",@nobits
	.sectionflags	@""
	.align	4
.nv.shared._Z10mysgemm_v4iiifPKfS0_fPf:
	.zero		9344


//--------------------- .nv.constant0._Z14mysgemm_v4_anoiiifPfS_fS_ --------------------------
	.section	.nv.constant0._Z14mysgemm_v4_anoiiifPfS_fS_,"a",@progbits
	.sectionflags	@""
	.align	4
.nv.constant0._Z14mysgemm_v4_anoiiifPfS_fS_:
	.zero		944


//--------------------- .nv.constant0._Z10mysgemm_v4iiifPKfS0_fPf --------------------------
	.section	.nv.constant0._Z10mysgemm_v4iiifPKfS0_fPf,"a",@progbits
	.sectionflags	@""
	.align	4
.nv.constant0._Z10mysgemm_v4iiifPKfS0_fPf:
	.zero		944


//--------------------- SYMBOLS --------------------------

	.type		.nv.reservedSmem.offset0,@object
	.size		.nv.reservedSmem.offset0,0x4
	.type		.nv.reservedSmem.cap,@object
	.size		.nv.reservedSmem.cap,0x4
